//
// Generated by NVIDIA NVVM Compiler
//
// Compiler Build ID: CL-36424714
// Cuda compilation tools, release 13.0, V13.0.88
// Based on NVVM 20.0.0
//

.version 9.0
.target sm_100
.address_size 64

	// .globl	_Z13clusterAssignPfS_S_S_S_S_Piii

.visible .entry _Z13clusterAssignPfS_S_S_S_S_Piii(
	.param .u64 .ptr .align 1 _Z13clusterAssignPfS_S_S_S_S_Piii_param_0,
	.param .u64 .ptr .align 1 _Z13clusterAssignPfS_S_S_S_S_Piii_param_1,
	.param .u64 .ptr .align 1 _Z13clusterAssignPfS_S_S_S_S_Piii_param_2,
	.param .u64 .ptr .align 1 _Z13clusterAssignPfS_S_S_S_S_Piii_param_3,
	.param .u64 .ptr .align 1 _Z13clusterAssignPfS_S_S_S_S_Piii_param_4,
	.param .u64 .ptr .align 1 _Z13clusterAssignPfS_S_S_S_S_Piii_param_5,
	.param .u64 .ptr .align 1 _Z13clusterAssignPfS_S_S_S_S_Piii_param_6,
	.param .u32 _Z13clusterAssignPfS_S_S_S_S_Piii_param_7,
	.param .u32 _Z13clusterAssignPfS_S_S_S_S_Piii_param_8
)
{
	.reg .pred 	%p<26>;
	.reg .b32 	%r<117>;
	.reg .b32 	%f<139>;
	.reg .b64 	%rd<45>;

	ld.param.u64 	%rd21, [_Z13clusterAssignPfS_S_S_S_S_Piii_param_0];
	ld.param.u64 	%rd22, [_Z13clusterAssignPfS_S_S_S_S_Piii_param_1];
	ld.param.u64 	%rd23, [_Z13clusterAssignPfS_S_S_S_S_Piii_param_2];
	ld.param.u64 	%rd17, [_Z13clusterAssignPfS_S_S_S_S_Piii_param_3];
	ld.param.u64 	%rd18, [_Z13clusterAssignPfS_S_S_S_S_Piii_param_4];
	ld.param.u64 	%rd19, [_Z13clusterAssignPfS_S_S_S_S_Piii_param_5];
	ld.param.u64 	%rd20, [_Z13clusterAssignPfS_S_S_S_S_Piii_param_6];
	ld.param.u32 	%r38, [_Z13clusterAssignPfS_S_S_S_S_Piii_param_7];
	ld.param.u32 	%r39, [_Z13clusterAssignPfS_S_S_S_S_Piii_param_8];
	cvta.to.global.u64 	%rd1, %rd23;
	cvta.to.global.u64 	%rd2, %rd22;
	cvta.to.global.u64 	%rd3, %rd21;
	mov.u32 	%r40, %ctaid.x;
	mov.u32 	%r1, %ntid.x;
	mov.u32 	%r41, %tid.x;
	mad.lo.s32 	%r100, %r40, %r1, %r41;
	setp.ge.s32 	%p1, %r100, %r38;
	@%p1 bra 	$L__BB0_15;
	setp.lt.s32 	%p2, %r39, 1;
	@%p2 bra 	$L__BB0_15;
	and.b32  	%r3, %r39, 7;
	add.s32 	%r4, %r3, -1;
	and.b32  	%r5, %r39, 3;
	and.b32  	%r6, %r39, 2147483640;
	and.b32  	%r7, %r39, 1;
	add.s64 	%rd4, %rd3, 16;
	cvta.to.global.u64 	%rd5, %rd20;
	cvta.to.global.u64 	%rd6, %rd17;
	cvta.to.global.u64 	%rd7, %rd18;
	cvta.to.global.u64 	%rd8, %rd19;
	mov.u32 	%r43, %nctaid.x;
	mul.lo.s32 	%r8, %r1, %r43;
$L__BB0_3:
	setp.lt.u32 	%p3, %r39, 8;
	mul.wide.s32 	%rd24, %r100, 4;
	add.s64 	%rd25, %rd6, %rd24;
	ld.global.f32 	%f1, [%rd25];
	add.s64 	%rd26, %rd7, %rd24;
	ld.global.f32 	%f2, [%rd26];
	add.s64 	%rd27, %rd8, %rd24;
	ld.global.f32 	%f3, [%rd27];
	mov.b32 	%r111, 0;
	mov.b32 	%r105, 2147483647;
	@%p3 bra 	$L__BB0_6;
	add.s64 	%rd43, %rd2, 16;
	add.s64 	%rd42, %rd1, 16;
	mov.b32 	%r103, 0;
	mov.b32 	%r105, 2147483647;
	mov.u64 	%rd44, %rd4;
$L__BB0_5:
	.pragma "nounroll";
	ld.global.f32 	%f4, [%rd44+-16];
	sub.f32 	%f5, %f1, %f4;
	ld.global.f32 	%f6, [%rd43+-16];
	sub.f32 	%f7, %f2, %f6;
	mul.f32 	%f8, %f7, %f7;
	fma.rn.f32 	%f9, %f5, %f5, %f8;
	ld.global.f32 	%f10, [%rd42+-16];
	sub.f32 	%f11, %f3, %f10;
	fma.rn.f32 	%f12, %f11, %f11, %f9;
	cvt.rzi.s32.f32 	%r49, %f12;
	setp.lt.s32 	%p4, %r49, %r105;
	selp.b32 	%r50, %r103, %r116, %p4;
	min.s32 	%r51, %r49, %r105;
	ld.global.f32 	%f13, [%rd44+-12];
	sub.f32 	%f14, %f1, %f13;
	ld.global.f32 	%f15, [%rd43+-12];
	sub.f32 	%f16, %f2, %f15;
	mul.f32 	%f17, %f16, %f16;
	fma.rn.f32 	%f18, %f14, %f14, %f17;
	ld.global.f32 	%f19, [%rd42+-12];
	sub.f32 	%f20, %f3, %f19;
	fma.rn.f32 	%f21, %f20, %f20, %f18;
	cvt.rzi.s32.f32 	%r52, %f21;
	setp.lt.s32 	%p5, %r52, %r51;
	add.s32 	%r53, %r103, 1;
	selp.b32 	%r54, %r53, %r50, %p5;
	min.s32 	%r55, %r52, %r51;
	ld.global.f32 	%f22, [%rd44+-8];
	sub.f32 	%f23, %f1, %f22;
	ld.global.f32 	%f24, [%rd43+-8];
	sub.f32 	%f25, %f2, %f24;
	mul.f32 	%f26, %f25, %f25;
	fma.rn.f32 	%f27, %f23, %f23, %f26;
	ld.global.f32 	%f28, [%rd42+-8];
	sub.f32 	%f29, %f3, %f28;
	fma.rn.f32 	%f30, %f29, %f29, %f27;
	cvt.rzi.s32.f32 	%r56, %f30;
	setp.lt.s32 	%p6, %r56, %r55;
	add.s32 	%r57, %r103, 2;
	selp.b32 	%r58, %r57, %r54, %p6;
	min.s32 	%r59, %r56, %r55;
	ld.global.f32 	%f31, [%rd44+-4];
	sub.f32 	%f32, %f1, %f31;
	ld.global.f32 	%f33, [%rd43+-4];
	sub.f32 	%f34, %f2, %f33;
	mul.f32 	%f35, %f34, %f34;
	fma.rn.f32 	%f36, %f32, %f32, %f35;
	ld.global.f32 	%f37, [%rd42+-4];
	sub.f32 	%f38, %f3, %f37;
	fma.rn.f32 	%f39, %f38, %f38, %f36;
	cvt.rzi.s32.f32 	%r60, %f39;
	setp.lt.s32 	%p7, %r60, %r59;
	add.s32 	%r61, %r103, 3;
	selp.b32 	%r62, %r61, %r58, %p7;
	min.s32 	%r63, %r60, %r59;
	ld.global.f32 	%f40, [%rd44];
	sub.f32 	%f41, %f1, %f40;
	ld.global.f32 	%f42, [%rd43];
	sub.f32 	%f43, %f2, %f42;
	mul.f32 	%f44, %f43, %f43;
	fma.rn.f32 	%f45, %f41, %f41, %f44;
	ld.global.f32 	%f46, [%rd42];
	sub.f32 	%f47, %f3, %f46;
	fma.rn.f32 	%f48, %f47, %f47, %f45;
	cvt.rzi.s32.f32 	%r64, %f48;
	setp.lt.s32 	%p8, %r64, %r63;
	add.s32 	%r65, %r103, 4;
	selp.b32 	%r66, %r65, %r62, %p8;
	min.s32 	%r67, %r64, %r63;
	ld.global.f32 	%f49, [%rd44+4];
	sub.f32 	%f50, %f1, %f49;
	ld.global.f32 	%f51, [%rd43+4];
	sub.f32 	%f52, %f2, %f51;
	mul.f32 	%f53, %f52, %f52;
	fma.rn.f32 	%f54, %f50, %f50, %f53;
	ld.global.f32 	%f55, [%rd42+4];
	sub.f32 	%f56, %f3, %f55;
	fma.rn.f32 	%f57, %f56, %f56, %f54;
	cvt.rzi.s32.f32 	%r68, %f57;
	setp.lt.s32 	%p9, %r68, %r67;
	add.s32 	%r69, %r103, 5;
	selp.b32 	%r70, %r69, %r66, %p9;
	min.s32 	%r71, %r68, %r67;
	ld.global.f32 	%f58, [%rd44+8];
	sub.f32 	%f59, %f1, %f58;
	ld.global.f32 	%f60, [%rd43+8];
	sub.f32 	%f61, %f2, %f60;
	mul.f32 	%f62, %f61, %f61;
	fma.rn.f32 	%f63, %f59, %f59, %f62;
	ld.global.f32 	%f64, [%rd42+8];
	sub.f32 	%f65, %f3, %f64;
	fma.rn.f32 	%f66, %f65, %f65, %f63;
	cvt.rzi.s32.f32 	%r72, %f66;
	setp.lt.s32 	%p10, %r72, %r71;
	add.s32 	%r73, %r103, 6;
	selp.b32 	%r74, %r73, %r70, %p10;
	min.s32 	%r75, %r72, %r71;
	ld.global.f32 	%f67, [%rd44+12];
	sub.f32 	%f68, %f1, %f67;
	ld.global.f32 	%f69, [%rd43+12];
	sub.f32 	%f70, %f2, %f69;
	mul.f32 	%f71, %f70, %f70;
	fma.rn.f32 	%f72, %f68, %f68, %f71;
	ld.global.f32 	%f73, [%rd42+12];
	sub.f32 	%f74, %f3, %f73;
	fma.rn.f32 	%f75, %f74, %f74, %f72;
	cvt.rzi.s32.f32 	%r76, %f75;
	setp.lt.s32 	%p11, %r76, %r75;
	add.s32 	%r77, %r103, 7;
	selp.b32 	%r116, %r77, %r74, %p11;
	min.s32 	%r105, %r76, %r75;
	add.s64 	%rd44, %rd44, 32;
	add.s64 	%rd43, %rd43, 32;
	add.s64 	%rd42, %rd42, 32;
	add.s32 	%r103, %r103, 8;
	setp.ne.s32 	%p12, %r103, %r6;
	mov.u32 	%r111, %r6;
	@%p12 bra 	$L__BB0_5;
$L__BB0_6:
	setp.eq.s32 	%p13, %r3, 0;
	@%p13 bra 	$L__BB0_14;
	setp.lt.u32 	%p14, %r4, 3;
	@%p14 bra 	$L__BB0_9;
	mul.wide.u32 	%rd28, %r111, 4;
	add.s64 	%rd29, %rd3, %rd28;
	ld.global.f32 	%f76, [%rd29];
	sub.f32 	%f77, %f1, %f76;
	add.s64 	%rd30, %rd2, %rd28;
	ld.global.f32 	%f78, [%rd30];
	sub.f32 	%f79, %f2, %f78;
	mul.f32 	%f80, %f79, %f79;
	fma.rn.f32 	%f81, %f77, %f77, %f80;
	add.s64 	%rd31, %rd1, %rd28;
	ld.global.f32 	%f82, [%rd31];
	sub.f32 	%f83, %f3, %f82;
	fma.rn.f32 	%f84, %f83, %f83, %f81;
	cvt.rzi.s32.f32 	%r79, %f84;
	setp.lt.s32 	%p15, %r79, %r105;
	selp.b32 	%r80, %r111, %r116, %p15;
	min.s32 	%r81, %r79, %r105;
	add.s32 	%r82, %r111, 1;
	ld.global.f32 	%f85, [%rd29+4];
	sub.f32 	%f86, %f1, %f85;
	ld.global.f32 	%f87, [%rd30+4];
	sub.f32 	%f88, %f2, %f87;
	mul.f32 	%f89, %f88, %f88;
	fma.rn.f32 	%f90, %f86, %f86, %f89;
	ld.global.f32 	%f91, [%rd31+4];
	sub.f32 	%f92, %f3, %f91;
	fma.rn.f32 	%f93, %f92, %f92, %f90;
	cvt.rzi.s32.f32 	%r83, %f93;
	setp.lt.s32 	%p16, %r83, %r81;
	selp.b32 	%r84, %r82, %r80, %p16;
	min.s32 	%r85, %r83, %r81;
	add.s32 	%r86, %r111, 2;
	ld.global.f32 	%f94, [%rd29+8];
	sub.f32 	%f95, %f1, %f94;
	ld.global.f32 	%f96, [%rd30+8];
	sub.f32 	%f97, %f2, %f96;
	mul.f32 	%f98, %f97, %f97;
	fma.rn.f32 	%f99, %f95, %f95, %f98;
	ld.global.f32 	%f100, [%rd31+8];
	sub.f32 	%f101, %f3, %f100;
	fma.rn.f32 	%f102, %f101, %f101, %f99;
	cvt.rzi.s32.f32 	%r87, %f102;
	setp.lt.s32 	%p17, %r87, %r85;
	selp.b32 	%r88, %r86, %r84, %p17;
	min.s32 	%r89, %r87, %r85;
	add.s32 	%r90, %r111, 3;
	ld.global.f32 	%f103, [%rd29+12];
	sub.f32 	%f104, %f1, %f103;
	ld.global.f32 	%f105, [%rd30+12];
	sub.f32 	%f106, %f2, %f105;
	mul.f32 	%f107, %f106, %f106;
	fma.rn.f32 	%f108, %f104, %f104, %f107;
	ld.global.f32 	%f109, [%rd31+12];
	sub.f32 	%f110, %f3, %f109;
	fma.rn.f32 	%f111, %f110, %f110, %f108;
	cvt.rzi.s32.f32 	%r91, %f111;
	setp.lt.s32 	%p18, %r91, %r89;
	selp.b32 	%r116, %r90, %r88, %p18;
	min.s32 	%r105, %r91, %r89;
	add.s32 	%r111, %r111, 4;
$L__BB0_9:
	setp.eq.s32 	%p19, %r5, 0;
	@%p19 bra 	$L__BB0_14;
	setp.eq.s32 	%p20, %r5, 1;
	@%p20 bra 	$L__BB0_12;
	mul.wide.u32 	%rd32, %r111, 4;
	add.s64 	%rd33, %rd3, %rd32;
	ld.global.f32 	%f112, [%rd33];
	sub.f32 	%f113, %f1, %f112;
	add.s64 	%rd34, %rd2, %rd32;
	ld.global.f32 	%f114, [%rd34];
	sub.f32 	%f115, %f2, %f114;
	mul.f32 	%f116, %f115, %f115;
	fma.rn.f32 	%f117, %f113, %f113, %f116;
	add.s64 	%rd35, %rd1, %rd32;
	ld.global.f32 	%f118, [%rd35];
	sub.f32 	%f119, %f3, %f118;
	fma.rn.f32 	%f120, %f119, %f119, %f117;
	cvt.rzi.s32.f32 	%r93, %f120;
	setp.lt.s32 	%p21, %r93, %r105;
	selp.b32 	%r94, %r111, %r116, %p21;
	min.s32 	%r95, %r93, %r105;
	add.s32 	%r96, %r111, 1;
	ld.global.f32 	%f121, [%rd33+4];
	sub.f32 	%f122, %f1, %f121;
	ld.global.f32 	%f123, [%rd34+4];
	sub.f32 	%f124, %f2, %f123;
	mul.f32 	%f125, %f124, %f124;
	fma.rn.f32 	%f126, %f122, %f122, %f125;
	ld.global.f32 	%f127, [%rd35+4];
	sub.f32 	%f128, %f3, %f127;
	fma.rn.f32 	%f129, %f128, %f128, %f126;
	cvt.rzi.s32.f32 	%r97, %f129;
	setp.lt.s32 	%p22, %r97, %r95;
	selp.b32 	%r116, %r96, %r94, %p22;
	min.s32 	%r105, %r97, %r95;
	add.s32 	%r111, %r111, 2;
$L__BB0_12:
	setp.eq.s32 	%p23, %r7, 0;
	@%p23 bra 	$L__BB0_14;
	mul.wide.u32 	%rd36, %r111, 4;
	add.s64 	%rd37, %rd3, %rd36;
	ld.global.f32 	%f130, [%rd37];
	sub.f32 	%f131, %f1, %f130;
	add.s64 	%rd38, %rd2, %rd36;
	ld.global.f32 	%f132, [%rd38];
	sub.f32 	%f133, %f2, %f132;
	mul.f32 	%f134, %f133, %f133;
	fma.rn.f32 	%f135, %f131, %f131, %f134;
	add.s64 	%rd39, %rd1, %rd36;
	ld.global.f32 	%f136, [%rd39];
	sub.f32 	%f137, %f3, %f136;
	fma.rn.f32 	%f138, %f137, %f137, %f135;
	cvt.rzi.s32.f32 	%r98, %f138;
	setp.lt.s32 	%p24, %r98, %r105;
	selp.b32 	%r116, %r111, %r116, %p24;
$L__BB0_14:
	mul.wide.s32 	%rd40, %r100, 4;
	add.s64 	%rd41, %rd5, %rd40;
	st.global.u32 	[%rd41], %r116;
	add.s32 	%r100, %r100, %r8;
	setp.lt.s32 	%p25, %r100, %r38;
	@%p25 bra 	$L__BB0_3;
$L__BB0_15:
	ret;

}


// ===== COMPILED SASS (sm_100) =====

	.target	sm_100

	.elftype	@"ET_EXEC"


//--------------------- .note.nv.tkinfo           --------------------------
	.section	.note.nv.tkinfo,"",@"SHT_NOTE"
	.sectionflags	@"SHF_NOTE_NV_TKINFO"
	.tkinfo
        /*0018*/ 	.word	0x00000002
        /*0030*/ 	.string	""
        /*0030*/ 	.string	"ptxas"
        /*0030*/ 	.string	"Cuda compilation tools, release 13.0, V13.0.88"
        /*0030*/ 	.string	"Build cuda_13.0.r13.0/compiler.36424714_0"
        /*0030*/ 	.string	"-arch sm_100 -m 64 "



//--------------------- .note.nv.cuinfo           --------------------------
	.section	.note.nv.cuinfo,"",@"SHT_NOTE"
	.sectionflags	@"SHF_NOTE_NV_CUINFO"
        /*0018*/ 	.short	0x0002
        /*001a*/ 	.short	0x0064
        /*001c*/ 	.short	0x0082
	.zero		2


//--------------------- .nv.info                  --------------------------
	.section	.nv.info,"",@"SHT_CUDA_INFO"
	.align	4


	//----- nvinfo : EIATTR_REGCOUNT
	.align		4
        /*0000*/ 	.byte	0x04, 0x2f
        /*0002*/ 	.short	(.L_1 - .L_0)
	.align		4
.L_0:
        /*0004*/ 	.word	index@(_Z13clusterAssignPfS_S_S_S_S_Piii)
        /*0008*/ 	.word	0x00000020


	//----- nvinfo : EIATTR_FRAME_SIZE
	.align		4
.L_1:
        /*000c*/ 	.byte	0x04, 0x11
        /*000e*/ 	.short	(.L_3 - .L_2)
	.align		4
.L_2:
        /*0010*/ 	.word	index@(_Z13clusterAssignPfS_S_S_S_S_Piii)
        /*0014*/ 	.word	0x00000000


	//----- nvinfo : EIATTR_MIN_STACK_SIZE
	.align		4
.L_3:
        /*0018*/ 	.byte	0x04, 0x12
        /*001a*/ 	.short	(.L_5 - .L_4)
	.align		4
.L_4:
        /*001c*/ 	.word	index@(_Z13clusterAssignPfS_S_S_S_S_Piii)
        /*0020*/ 	.word	0x00000000
.L_5:


//--------------------- .nv.compat                --------------------------
	.section	.nv.compat,"",@"SHT_CUDA_COMPAT_INFO"
	.align	4
        /*0000*/ 	.byte	0x02, 0x09, 0x00, 0x00, 0x02, 0x02, 0x01, 0x00, 0x02, 0x05, 0x05, 0x00, 0x03, 0x07, 0x01, 0x01
        /*0010*/ 	.byte	0x02, 0x03, 0x00, 0x00, 0x02, 0x06, 0x01, 0x00, 0x04, 0x0b, 0x08, 0x00, 0x09, 0x00, 0x00, 0x00
        /*0020*/ 	.byte	0x00, 0x00, 0x00, 0x00


//--------------------- .nv.info._Z13clusterAssignPfS_S_S_S_S_Piii --------------------------
	.section	.nv.info._Z13clusterAssignPfS_S_S_S_S_Piii,"",@"SHT_CUDA_INFO"
	.sectionflags	@""
	.align	4


	//----- nvinfo : EIATTR_CUDA_API_VERSION
	.align		4
        /*0000*/ 	.byte	0x04, 0x37
        /*0002*/ 	.short	(.L_7 - .L_6)
.L_6:
        /*0004*/ 	.word	0x00000082


	//----- nvinfo : EIATTR_KPARAM_INFO
	.align		4
.L_7:
        /*0008*/ 	.byte	0x04, 0x17
        /*000a*/ 	.short	(.L_9 - .L_8)
.L_8:
        /*000c*/ 	.word	0x00000000
        /*0010*/ 	.short	0x0008
        /*0012*/ 	.short	0x003c
        /*0014*/ 	.byte	0x00, 0xf0, 0x11, 0x00


	//----- nvinfo : EIATTR_KPARAM_INFO
	.align		4
.L_9:
        /*0018*/ 	.byte	0x04, 0x17
        /*001a*/ 	.short	(.L_11 - .L_10)
.L_10:
        /*001c*/ 	.word	0x00000000
        /*0020*/ 	.short	0x0007
        /*0022*/ 	.short	0x0038
        /*0024*/ 	.byte	0x00, 0xf0, 0x11, 0x00


	//----- nvinfo : EIATTR_KPARAM_INFO
	.align		4
.L_11:
        /*0028*/ 	.byte	0x04, 0x17
        /*002a*/ 	.short	(.L_13 - .L_12)
.L_12:
        /*002c*/ 	.word	0x00000000
        /*0030*/ 	.short	0x0006
        /*0032*/ 	.short	0x0030
        /*0034*/ 	.byte	0x00, 0xf5, 0x21, 0x00


	//----- nvinfo : EIATTR_KPARAM_INFO
	.align		4
.L_13:
        /*0038*/ 	.byte	0x04, 0x17
        /*003a*/ 	.short	(.L_15 - .L_14)
.L_14:
        /*003c*/ 	.word	0x00000000
        /*0040*/ 	.short	0x0005
        /*0042*/ 	.short	0x0028
        /*0044*/ 	.byte	0x00, 0xf5, 0x21, 0x00


	//----- nvinfo : EIATTR_KPARAM_INFO
	.align		4
.L_15:
        /*0048*/ 	.byte	0x04, 0x17
        /*004a*/ 	.short	(.L_17 - .L_16)
.L_16:
        /*004c*/ 	.word	0x00000000
        /*0050*/ 	.short	0x0004
        /*0052*/ 	.short	0x0020
        /*0054*/ 	.byte	0x00, 0xf5, 0x21, 0x00


	//----- nvinfo : EIATTR_KPARAM_INFO
	.align		4
.L_17:
        /*0058*/ 	.byte	0x04, 0x17
        /*005a*/ 	.short	(.L_19 - .L_18)
.L_18:
        /*005c*/ 	.word	0x00000000
        /*0060*/ 	.short	0x0003
        /*0062*/ 	.short	0x0018
        /*0064*/ 	.byte	0x00, 0xf5, 0x21, 0x00


	//----- nvinfo : EIATTR_KPARAM_INFO
	.align		4
.L_19:
        /*0068*/ 	.byte	0x04, 0x17
        /*006a*/ 	.short	(.L_21 - .L_20)
.L_20:
        /*006c*/ 	.word	0x00000000
        /*0070*/ 	.short	0x0002
        /*0072*/ 	.short	0x0010
        /*0074*/ 	.byte	0x00, 0xf5, 0x21, 0x00


	//----- nvinfo : EIATTR_KPARAM_INFO
	.align		4
.L_21:
        /*0078*/ 	.byte	0x04, 0x17
        /*007a*/ 	.short	(.L_23 - .L_22)
.L_22:
        /*007c*/ 	.word	0x00000000
        /*0080*/ 	.short	0x0001
        /*0082*/ 	.short	0x0008
        /*0084*/ 	.byte	0x00, 0xf5, 0x21, 0x00


	//----- nvinfo : EIATTR_KPARAM_INFO
	.align		4
.L_23:
        /*0088*/ 	.byte	0x04, 0x17
        /*008a*/ 	.short	(.L_25 - .L_24)
.L_24:
        /*008c*/ 	.word	0x00000000
        /*0090*/ 	.short	0x0000
        /*0092*/ 	.short	0x0000
        /*0094*/ 	.byte	0x00, 0xf5, 0x21, 0x00


	//----- nvinfo : EIATTR_SPARSE_MMA_MASK
	.align		4
.L_25:
        /*0098*/ 	.byte	0x03, 0x50
        /*009a*/ 	.short	0x0000


	//----- nvinfo : EIATTR_MAXREG_COUNT
	.align		4
        /*009c*/ 	.byte	0x03, 0x1b
        /*009e*/ 	.short	0x00ff


	//----- nvinfo : EIATTR_MERCURY_ISA_VERSION
	.align		4
        /*00a0*/ 	.byte	0x03, 0x5f
        /*00a2*/ 	.short	0x0101


	//----- nvinfo : EIATTR_VRC_CTA_INIT_COUNT
	.align		4
        /*00a4*/ 	.byte	0x02, 0x4a
	.zero		1
	.zero		1


	//----- nvinfo : EIATTR_EXIT_INSTR_OFFSETS
	.align		4
        /*00a8*/ 	.byte	0x04, 0x1c
        /*00aa*/ 	.short	(.L_27 - .L_26)


	//   ....[0]....
.L_26:
        /*00ac*/ 	.word	0x00000070


	//   ....[1]....
        /*00b0*/ 	.word	0x000000a0


	//   ....[2]....
        /*00b4*/ 	.word	0x00001220


	//----- nvinfo : EIATTR_CRS_STACK_SIZE
	.align		4
.L_27:
        /*00b8*/ 	.byte	0x04, 0x1e
        /*00ba*/ 	.short	(.L_29 - .L_28)
.L_28:
        /*00bc*/ 	.word	0x00000000


	//----- nvinfo : EIATTR_CBANK_PARAM_SIZE
	.align		4
.L_29:
        /*00c0*/ 	.byte	0x03, 0x19
        /*00c2*/ 	.short	0x0040


	//----- nvinfo : EIATTR_PARAM_CBANK
	.align		4
        /*00c4*/ 	.byte	0x04, 0x0a
        /*00c6*/ 	.short	(.L_31 - .L_30)
	.align		4
.L_30:
        /*00c8*/ 	.word	index@(.nv.constant0._Z13clusterAssignPfS_S_S_S_S_Piii)
        /*00cc*/ 	.short	0x0380
        /*00ce*/ 	.short	0x0040


	//----- nvinfo : EIATTR_SW_WAR
	.align		4
.L_31:
        /*00d0*/ 	.byte	0x04, 0x36
        /*00d2*/ 	.short	(.L_33 - .L_32)
.L_32:
        /*00d4*/ 	.word	0x00000008
.L_33:


//--------------------- .nv.callgraph             --------------------------
	.section	.nv.callgraph,"",@"SHT_CUDA_CALLGRAPH"
	.align	4
	.sectionentsize	8
	.align		4
        /*0000*/ 	.word	0x00000000
	.align		4
        /*0004*/ 	.word	0xffffffff
	.align		4
        /*0008*/ 	.word	0x00000000
	.align		4
        /*000c*/ 	.word	0xfffffffe
	.align		4
        /*0010*/ 	.word	0x00000000
	.align		4
        /*0014*/ 	.word	0xfffffffd
	.align		4
        /*0018*/ 	.word	0x00000000
	.align		4
        /*001c*/ 	.word	0xfffffffc


//--------------------- .text._Z13clusterAssignPfS_S_S_S_S_Piii --------------------------
	.section	.text._Z13clusterAssignPfS_S_S_S_S_Piii,"ax",@progbits
	.align	128
        .global         _Z13clusterAssignPfS_S_S_S_S_Piii
        .type           _Z13clusterAssignPfS_S_S_S_S_Piii,@function
        .size           _Z13clusterAssignPfS_S_S_S_S_Piii,(.L_x_7 - _Z13clusterAssignPfS_S_S_S_S_Piii)
        .other          _Z13clusterAssignPfS_S_S_S_S_Piii,@"STO_CUDA_ENTRY STV_DEFAULT"
_Z13clusterAssignPfS_S_S_S_S_Piii:
.text._Z13clusterAssignPfS_S_S_S_S_Piii:
[----:B------:R-:W-:Y:S01]  /*0000*/  LDC R1, c[0x0][0x37c] ;  /* 0x0000df00ff017b82 */ /* 0x000fe20000000800 */
[----:B------:R-:W0:Y:S07]  /*0010*/  S2R R14, SR_TID.X ;  /* 0x00000000000e7919 */ /* 0x000e2e0000002100 */
[----:B------:R-:W0:Y:S01]  /*0020*/  S2UR UR4, SR_CTAID.X ;  /* 0x00000000000479c3 */ /* 0x000e220000002500 */
[----:B------:R-:W1:Y:S07]  /*0030*/  LDCU UR5, c[0x0][0x3b8] ;  /* 0x00007700ff0577ac */ /* 0x000e6e0008000800 */
[----:B------:R-:W0:Y:S02]  /*0040*/  LDC R11, c[0x0][0x360] ;  /* 0x0000d800ff0b7b82 */ /* 0x000e240000000800 */
[----:B0-----:R-:W-:-:S05]  /*0050*/  IMAD R14, R11, UR4, R14 ;  /* 0x000000040b0e7c24 */ /* 0x001fca000f8e020e */
[----:B-1----:R-:W-:-:S13]  /*0060*/  ISETP.GE.AND P0, PT, R14, UR5, PT ;  /* 0x000000050e007c0c */ /* 0x002fda000bf06270 */
[----:B------:R-:W-:Y:S05]  /*0070*/  @P0 EXIT ;  /* 0x000000000000094d */ /* 0x000fea0003800000 */
[----:B------:R-:W0:Y:S02]  /*0080*/  LDC R12, c[0x0][0x3bc] ;  /* 0x0000ef00ff0c7b82 */ /* 0x000e240000000800 */
[----:B0-----:R-:W-:-:S13]  /*0090*/  ISETP.GE.AND P0, PT, R12, 0x1, PT ;  /* 0x000000010c00780c */ /* 0x001fda0003f06270 */
[----:B------:R-:W-:Y:S05]  /*00a0*/  @!P0 EXIT ;  /* 0x000000000000894d */ /* 0x000fea0003800000 */
[----:B------:R-:W0:Y:S01]  /*00b0*/  LDCU.64 UR8, c[0x0][0x380] ;  /* 0x00007000ff0877ac */ /* 0x000e220008000a00 */
[C---:B------:R-:W-:Y:S02]  /*00c0*/  LOP3.LUT R17, R12.reuse, 0x7, RZ, 0xc0, !PT ;  /* 0x000000070c117812 */ /* 0x040fe400078ec0ff */
[C---:B------:R-:W-:Y:S01]  /*00d0*/  LOP3.LUT R16, R12.reuse, 0x3, RZ, 0xc0, !PT ;  /* 0x000000030c107812 */ /* 0x040fe200078ec0ff */
[----:B------:R-:W1:Y:S01]  /*00e0*/  LDCU UR4, c[0x0][0x370] ;  /* 0x00006e00ff0477ac */ /* 0x000e620008000800 */
[----:B------:R-:W-:Y:S02]  /*00f0*/  IADD3 R0, PT, PT, R17, -0x1, RZ ;  /* 0xffffffff11007810 */ /* 0x000fe40007ffe0ff */
[----:B------:R-:W-:Y:S01]  /*0100*/  LOP3.LUT R12, R12, 0x7ffffff8, RZ, 0xc0, !PT ;  /* 0x7ffffff80c0c7812 */ /* 0x000fe200078ec0ff */
[----:B------:R-:W2:Y:S01]  /*0110*/  LDCU.64 UR10, c[0x0][0x358] ;  /* 0x00006b00ff0a77ac */ /* 0x000ea20008000a00 */
[----:B------:R-:W-:Y:S01]  /*0120*/  ISETP.GE.U32.AND P0, PT, R0, 0x3, PT ;  /* 0x000000030000780c */ /* 0x000fe20003f06070 */
[----:B0-----:R-:W-:Y:S01]  /*0130*/  UIADD3 UR8, UP0, UPT, UR8, 0x10, URZ ;  /* 0x0000001008087890 */ /* 0x001fe2000ff1e0ff */
[----:B-1----:R-:W-:-:S03]  /*0140*/  IMAD R11, R11, UR4, RZ ;  /* 0x000000040b0b7c24 */ /* 0x002fc6000f8e02ff */
[----:B------:R-:W-:-:S12]  /*0150*/  UIADD3.X UR9, UPT, UPT, URZ, UR9, URZ, UP0, !UPT ;  /* 0x00000009ff097290 */ /* 0x000fd800087fe4ff */
.L_x_5:
[----:B------:R-:W0:Y:S08]  /*0160*/  LDC.64 R2, c[0x0][0x398] ;  /* 0x0000e600ff027b82 */ /* 0x000e300000000a00 */
[----:B------:R-:W1:Y:S08]  /*0170*/  LDC.64 R4, c[0x0][0x3a0] ;  /* 0x0000e800ff047b82 */ /* 0x000e700000000a00 */
[----:B------:R-:W3:Y:S01]  /*0180*/  LDC.64 R6, c[0x0][0x3a8] ;  /* 0x0000ea00ff067b82 */ /* 0x000ee20000000a00 */
[----:B0-----:R-:W-:-:S07]  /*0190*/  IMAD.WIDE R2, R14, 0x4, R2 ;  /* 0x000000040e027825 */ /* 0x001fce00078e0202 */
[----:B------:R-:W0:Y:S01]  /*01a0*/  LDC R0, c[0x0][0x3bc] ;  /* 0x0000ef00ff007b82 */ /* 0x000e220000000800 */
[----:B--2--5:R2:W5:Y:S01]  /*01b0*/  LDG.E R10, desc[UR10][R2.64] ;  /* 0x0000000a020a7981 */ /* 0x024562000c1e1900 */
[----:B-1----:R-:W-:-:S05]  /*01c0*/  IMAD.WIDE R4, R14, 0x4, R4 ;  /* 0x000000040e047825 */ /* 0x002fca00078e0204 */
[----:B------:R2:W5:Y:S01]  /*01d0*/  LDG.E R9, desc[UR10][R4.64] ;  /* 0x0000000a04097981 */ /* 0x000562000c1e1900 */
[----:B---3--:R-:W-:-:S05]  /*01e0*/  IMAD.WIDE R6, R14, 0x4, R6 ;  /* 0x000000040e067825 */ /* 0x008fca00078e0206 */
[----:B------:R2:W5:Y:S01]  /*01f0*/  LDG.E R8, desc[UR10][R6.64] ;  /* 0x0000000a06087981 */ /* 0x000562000c1e1900 */
[----:B0-----:R-:W-:Y:S01]  /*0200*/  ISETP.GE.U32.AND P1, PT, R0, 0x8, PT ;  /* 0x000000080000780c */ /* 0x001fe20003f26070 */
[----:B------:R-:W-:Y:S01]  /*0210*/  HFMA2 R18, -RZ, RZ, 0, 0 ;  /* 0x00000000ff127431 */ /* 0x000fe200000001ff */
[----:B------:R-:W-:-:S11]  /*0220*/  MOV R13, 0x7fffffff ;  /* 0x7fffffff000d7802 */ /* 0x000fd60000000f00 */
[----:B--2---:R-:W-:Y:S05]  /*0230*/  @!P1 BRA `(.L_x_0) ;  /* 0x0000000800009947 */ /* 0x004fea0003800000 */
[----:B------:R-:W0:Y:S01]  /*0240*/  LDCU.64 UR6, c[0x0][0x388] ;  /* 0x00007100ff0677ac */ /* 0x000e220008000a00 */
[----:B------:R-:W-:Y:S02]  /*0250*/  MOV R18, RZ ;  /* 0x000000ff00127202 */ /* 0x000fe40000000f00 */
[----:B------:R-:W-:Y:S01]  /*0260*/  MOV R13, 0x7fffffff ;  /* 0x7fffffff000d7802 */ /* 0x000fe20000000f00 */
[----:B------:R-:W1:Y:S01]  /*0270*/  LDCU.64 UR4, c[0x0][0x390] ;  /* 0x00007200ff0477ac */ /* 0x000e620008000a00 */
[----:B------:R-:W-:Y:S02]  /*0280*/  MOV R4, UR8 ;  /* 0x0000000800047c02 */ /* 0x000fe40008000f00 */
[----:B------:R-:W-:Y:S01]  /*0290*/  MOV R5, UR9 ;  /* 0x0000000900057c02 */ /* 0x000fe20008000f00 */
[----:B0-----:R-:W-:Y:S02]  /*02a0*/  UIADD3 UR6, UP0, UPT, UR6, 0x10, URZ ;  /* 0x0000001006067890 */ /* 0x001fe4000ff1e0ff */
[----:B-1----:R-:W-:-:S02]  /*02b0*/  UIADD3 UR4, UP1, UPT, UR4, 0x10, URZ ;  /* 0x0000001004047890 */ /* 0x002fc4000ff3e0ff */
[----:B------:R-:W-:Y:S02]  /*02c0*/  UIADD3.X UR7, UPT, UPT, URZ, UR7, URZ, UP0, !UPT ;  /* 0x00000007ff077290 */ /* 0x000fe400087fe4ff */
[----:B------:R-:W-:Y:S01]  /*02d0*/  MOV R2, UR6 ;  /* 0x0000000600027c02 */ /* 0x000fe20008000f00 */
[----:B------:R-:W-:Y:S01]  /*02e0*/  UIADD3.X UR5, UPT, UPT, URZ, UR5, URZ, UP1, !UPT ;  /* 0x00000005ff057290 */ /* 0x000fe20008ffe4ff */
[----:B------:R-:W-:Y:S02]  /*02f0*/  MOV R6, UR4 ;  /* 0x0000000400067c02 */ /* 0x000fe40008000f00 */
[----:B------:R-:W-:-:S03]  /*0300*/  MOV R3, UR7 ;  /* 0x0000000700037c02 */ /* 0x000fc60008000f00 */
[----:B------:R-:W-:-:S07]  /*0310*/  MOV R7, UR5 ;  /* 0x0000000500077c02 */ /* 0x000fce0008000f00 */
.L_x_1:
[----:B------:R-:W2:Y:S04]  /*0320*/  LDG.E R24, desc[UR10][R2.64+-0x10] ;  /* 0xfffff00a02187981 */ /* 0x000ea8000c1e1900 */
[----:B------:R-:W3:Y:S04]  /*0330*/  LDG.E R27, desc[UR10][R4.64+-0x10] ;  /* 0xfffff00a041b7981 */ /* 0x000ee8000c1e1900 */
[----:B------:R-:W4:Y:S04]  /*0340*/  LDG.E R22, desc[UR10][R2.64+-0xc] ;  /* 0xfffff40a02167981 */ /* 0x000f28000c1e1900 */
[----:B------:R-:W4:Y:S04]  /*0350*/  LDG.E R23, desc[UR10][R6.64+-0x10] ;  /* 0xfffff00a06177981 */ /* 0x000f28000c1e1900 */
[----:B------:R-:W4:Y:S04]  /*0360*/  LDG.E R25, desc[UR10][R4.64+-0xc] ;  /* 0xfffff40a04197981 */ /* 0x000f28000c1e1900 */
[----:B------:R-:W4:Y:S04]  /*0370*/  LDG.E R21, desc[UR10][R6.64+-0xc] ;  /* 0xfffff40a06157981 */ /* 0x000f28000c1e1900 */
[----:B------:R-:W4:Y:S04]  /*0380*/  LDG.E R20, desc[UR10][R2.64+-0x8] ;  /* 0xfffff80a02147981 */ /* 0x000f28000c1e1900 */
[----:B------:R-:W4:Y:S01]  /*0390*/  LDG.E R19, desc[UR10][R4.64+-0x8] ;  /* 0xfffff80a04137981 */ /* 0x000f22000c1e1900 */
[----:B--2--5:R-:W-:Y:S01]  /*03a0*/  FADD R24, R9, -R24 ;  /* 0x8000001809187221 */ /* 0x024fe20000000000 */
[----:B---3--:R-:W-:-:S03]  /*03b0*/  FADD R27, R10, -R27 ;  /* 0x8000001b0a1b7221 */ /* 0x008fc60000000000 */
[----:B------:R-:W-:Y:S01]  /*03c0*/  FMUL R24, R24, R24 ;  /* 0x0000001818187220 */ /* 0x000fe20000400000 */
[----:B----4-:R-:W-:-:S03]  /*03d0*/  FADD R22, R9, -R22 ;  /* 0x8000001609167221 */ /* 0x010fc60000000000 */
[----:B------:R-:W-:Y:S02]  /*03e0*/  FFMA R24, R27, R27, R24 ;  /* 0x0000001b1b187223 */ /* 0x000fe40000000018 */
[----:B------:R-:W2:Y:S01]  /*03f0*/  LDG.E R27, desc[UR10][R6.64+-0x4] ;  /* 0xfffffc0a061b7981 */ /* 0x000ea2000c1e1900 */
[----:B------:R-:W-:Y:S01]  /*0400*/  FADD R23, R8, -R23 ;  /* 0x8000001708177221 */ /* 0x000fe20000000000 */
[----:B------:R-:W-:Y:S01]  /*0410*/  FMUL R22, R22, R22 ;  /* 0x0000001616167220 */ /* 0x000fe20000400000 */
[----:B------:R-:W-:Y:S02]  /*0420*/  FADD R25, R10, -R25 ;  /* 0x800000190a197221 */ /* 0x000fe40000000000 */
[----:B------:R-:W-:Y:S02]  /*0430*/  FFMA R24, R23, R23, R24 ;  /* 0x0000001717187223 */ /* 0x000fe40000000018 */
[----:B------:R-:W3:Y:S01]  /*0440*/  LDG.E R23, desc[UR10][R6.64+-0x8] ;  /* 0xfffff80a06177981 */ /* 0x000ee2000c1e1900 */
[----:B------:R-:W-:Y:S01]  /*0450*/  FFMA R22, R25, R25, R22 ;  /* 0x0000001919167223 */ /* 0x000fe20000000016 */
[----:B------:R-:W-:-:S02]  /*0460*/  FADD R21, R8, -R21 ;  /* 0x8000001508157221 */ /* 0x000fc40000000000 */
[----:B------:R-:W0:Y:S02]  /*0470*/  F2I.TRUNC.NTZ R24, R24 ;  /* 0x0000001800187305 */ /* 0x000e24000020f100 */
[----:B------:R-:W-:Y:S02]  /*0480*/  FFMA R26, R21, R21, R22 ;  /* 0x00000015151a7223 */ /* 0x000fe40000000016 */
[----:B------:R-:W4:Y:S04]  /*0490*/  LDG.E R22, desc[UR10][R2.64+-0x4] ;  /* 0xfffffc0a02167981 */ /* 0x000f28000c1e1900 */
[----:B------:R-:W1:Y:S01]  /*04a0*/  F2I.TRUNC.NTZ R26, R26 ;  /* 0x0000001a001a7305 */ /* 0x000e62000020f100 */
[----:B------:R-:W2:Y:S01]  /*04b0*/  LDG.E R21, desc[UR10][R4.64+-0x4] ;  /* 0xfffffc0a04157981 */ /* 0x000ea2000c1e1900 */
[----:B------:R-:W-:Y:S01]  /*04c0*/  FADD R19, R10, -R19 ;  /* 0x800000130a137221 */ /* 0x000fe20000000000 */
[----:B0-----:R-:W-:-:S02]  /*04d0*/  VIMNMX R25, PT, PT, R24, R13, PT ;  /* 0x0000000d18197248 */ /* 0x001fc40003fe0100 */
[----:B------:R-:W-:Y:S01]  /*04e0*/  ISETP.GE.AND P3, PT, R24, R13, PT ;  /* 0x0000000d1800720c */ /* 0x000fe20003f66270 */
[----:B------:R-:W-:Y:S02]  /*04f0*/  FADD R24, R9, -R20 ;  /* 0x8000001409187221 */ /* 0x000fe40000000000 */
[----:B------:R-:W2:Y:S02]  /*0500*/  LDG.E R20, desc[UR10][R2.64] ;  /* 0x0000000a02147981 */ /* 0x000ea4000c1e1900 */
[----:B------:R-:W-:Y:S01]  /*0510*/  FMUL R24, R24, R24 ;  /* 0x0000001818187220 */ /* 0x000fe20000400000 */
[----:B-1----:R-:W-:Y:S02]  /*0520*/  ISETP.GE.AND P4, PT, R26, R25, PT ;  /* 0x000000191a00720c */ /* 0x002fe40003f86270 */
[----:B------:R-:W-:Y:S02]  /*0530*/  VIMNMX R13, PT, PT, R25, R26, PT ;  /* 0x0000001a190d7248 */ /* 0x000fe40003fe0100 */
[----:B------:R-:W2:Y:S01]  /*0540*/  LDG.E R25, desc[UR10][R4.64] ;  /* 0x0000000a04197981 */ /* 0x000ea2000c1e1900 */
[----:B------:R-:W-:-:S03]  /*0550*/  FFMA R24, R19, R19, R24 ;  /* 0x0000001313187223 */ /* 0x000fc60000000018 */
[----:B------:R-:W2:Y:S04]  /*0560*/  LDG.E R19, desc[UR10][R6.64] ;  /* 0x0000000a06137981 */ /* 0x000ea8000c1e1900 */
[----:B------:R-:W2:Y:S01]  /*0570*/  LDG.E R26, desc[UR10][R2.64+0x8] ;  /* 0x0000080a021a7981 */ /* 0x000ea2000c1e1900 */
[----:B---3--:R-:W-:Y:S01]  /*0580*/  FADD R23, R8, -R23 ;  /* 0x8000001708177221 */ /* 0x008fe20000000000 */
[----:B----4-:R-:W-:-:S04]  /*0590*/  FADD R22, R9, -R22 ;  /* 0x8000001609167221 */ /* 0x010fc80000000000 */
[----:B------:R-:W-:Y:S01]  /*05a0*/  FMUL R22, R22, R22 ;  /* 0x0000001616167220 */ /* 0x000fe20000400000 */
[----:B--2---:R-:W-:-:S04]  /*05b0*/  FADD R21, R10, -R21 ;  /* 0x800000150a157221 */ /* 0x004fc80000000000 */
[----:B------:R-:W-:Y:S01]  /*05c0*/  FFMA R22, R21, R21, R22 ;  /* 0x0000001515167223 */ /* 0x000fe20000000016 */
[----:B------:R-:W-:Y:S01]  /*05d0*/  FFMA R23, R23, R23, R24 ;  /* 0x0000001717177223 */ /* 0x000fe20000000018 */
[----:B------:R-:W-:Y:S02]  /*05e0*/  FADD R21, R9, -R20 ;  /* 0x8000001409157221 */ /* 0x000fe40000000000 */
[----:B------:R-:W2:Y:S02]  /*05f0*/  LDG.E R20, desc[UR10][R2.64+0x4] ;  /* 0x0000040a02147981 */ /* 0x000ea4000c1e1900 */
[----:B------:R-:W-:Y:S02]  /*0600*/  FMUL R24, R21, R21 ;  /* 0x0000001515187220 */ /* 0x000fe40000400000 */
[----:B------:R-:W3:Y:S01]  /*0610*/  LDG.E R21, desc[UR10][R4.64+0x4] ;  /* 0x0000040a04157981 */ /* 0x000ee2000c1e1900 */
[----:B------:R-:W-:Y:S01]  /*0620*/  FADD R25, R10, -R25 ;  /* 0x800000190a197221 */ /* 0x000fe20000000000 */
[----:B------:R-:W-:-:S03]  /*0630*/  FADD R19, R8, -R19 ;  /* 0x8000001308137221 */ /* 0x000fc60000000000 */
[----:B------:R-:W-:Y:S02]  /*0640*/  FFMA R24, R25, R25, R24 ;  /* 0x0000001919187223 */ /* 0x000fe40000000018 */
[----:B------:R-:W4:Y:S02]  /*0650*/  LDG.E R25, desc[UR10][R4.64+0x8] ;  /* 0x0000080a04197981 */ /* 0x000f24000c1e1900 */
[----:B------:R-:W-:Y:S02]  /*0660*/  FFMA R24, R19, R19, R24 ;  /* 0x0000001313187223 */ /* 0x000fe40000000018 */
[----:B------:R-:W4:Y:S01]  /*0670*/  LDG.E R19, desc[UR10][R6.64+0x4] ;  /* 0x0000040a06137981 */ /* 0x000f22000c1e1900 */
[----:B------:R-:W-:Y:S01]  /*0680*/  FADD R26, R9, -R26 ;  /* 0x8000001a091a7221 */ /* 0x000fe20000000000 */
[----:B------:R-:W-:-:S03]  /*0690*/  FADD R27, R8, -R27 ;  /* 0x8000001b081b7221 */ /* 0x000fc60000000000 */
[----:B------:R-:W-:Y:S01]  /*06a0*/  FMUL R26, R26, R26 ;  /* 0x0000001a1a1a7220 */ /* 0x000fe20000400000 */
[----:B------:R-:W-:Y:S02]  /*06b0*/  FFMA R22, R27, R27, R22 ;  /* 0x0000001b1b167223 */ /* 0x000fe40000000016 */
[----:B------:R-:W4:Y:S01]  /*06c0*/  LDG.E R27, desc[UR10][R6.64+0x8] ;  /* 0x0000080a061b7981 */ /* 0x000f22000c1e1900 */
[----:B--2---:R-:W-:Y:S01]  /*06d0*/  FADD R20, R9, -R20 ;  /* 0x8000001409147221 */ /* 0x004fe20000000000 */
[----:B---3--:R-:W-:-:S03]  /*06e0*/  FADD R21, R10, -R21 ;  /* 0x800000150a157221 */ /* 0x008fc60000000000 */
[----:B------:R-:W-:-:S04]  /*06f0*/  FMUL R20, R20, R20 ;  /* 0x0000001414147220 */ /* 0x000fc80000400000 */
[----:B------:R-:W-:Y:S01]  /*0700*/  FFMA R20, R21, R21, R20 ;  /* 0x0000001515147223 */ /* 0x000fe20000000014 */
[----:B----4-:R-:W-:Y:S01]  /*0710*/  FADD R21, R10, -R25 ;  /* 0x800000190a157221 */ /* 0x010fe20000000000 */
[----:B------:R-:W-:-:S04]  /*0720*/  FADD R19, R8, -R19 ;  /* 0x8000001308137221 */ /* 0x000fc80000000000 */
[----:B------:R-:W-:Y:S01]  /*0730*/  FFMA R25, R19, R19, R20 ;  /* 0x0000001313197223 */ /* 0x000fe20000000014 */
[----:B------:R-:W-:Y:S01]  /*0740*/  FFMA R20, R21, R21, R26 ;  /* 0x0000001515147223 */ /* 0x000fe2000000001a */
[----:B------:R-:W2:Y:S04]  /*0750*/  LDG.E R19, desc[UR10][R6.64+0xc] ;  /* 0x00000c0a06137981 */ /* 0x000ea8000c1e1900 */
[----:B------:R-:W3:Y:S04]  /*0760*/  LDG.E R26, desc[UR10][R2.64+0xc] ;  /* 0x00000c0a021a7981 */ /* 0x000ee8000c1e1900 */
[----:B------:R-:W4:Y:S01]  /*0770*/  LDG.E R21, desc[UR10][R4.64+0xc] ;  /* 0x00000c0a04157981 */ /* 0x000f22000c1e1900 */
[----:B------:R-:W0:Y:S01]  /*0780*/  F2I.TRUNC.NTZ R28, R23 ;  /* 0x00000017001c7305 */ /* 0x000e22000020f100 */
[----:B------:R-:W-:-:S07]  /*0790*/  FADD R27, R8, -R27 ;  /* 0x8000001b081b7221 */ /* 0x000fce0000000000 */
[----:B------:R-:W1:Y:S01]  /*07a0*/  F2I.TRUNC.NTZ R22, R22 ;  /* 0x0000001600167305 */ /* 0x000e62000020f100 */
[----:B------:R-:W-:-:S07]  /*07b0*/  FFMA R20, R27, R27, R20 ;  /* 0x0000001b1b147223 */ /* 0x000fce0000000014 */
[----:B------:R-:W2:Y:S01]  /*07c0*/  F2I.TRUNC.NTZ R24, R24 ;  /* 0x0000001800187305 */ /* 0x000ea2000020f100 */
[----:B0-----:R-:W-:Y:S02]  /*07d0*/  ISETP.GE.AND P1, PT, R28, R13, PT ;  /* 0x0000000d1c00720c */ /* 0x001fe40003f26270 */
[----:B------:R-:W-:-:S05]  /*07e0*/  VIMNMX R13, PT, PT, R13, R28, PT ;  /* 0x0000001c0d0d7248 */ /* 0x000fca0003fe0100 */
[----:B------:R-:W0:Y:S01]  /*07f0*/  F2I.TRUNC.NTZ R25, R25 ;  /* 0x0000001900197305 */ /* 0x000e22000020f100 */
[----:B-1----:R-:W-:-:S07]  /*0800*/  ISETP.GE.AND P2, PT, R22, R13, PT ;  /* 0x0000000d1600720c */ /* 0x002fce0003f46270 */
[----:B------:R-:W1:Y:S01]  /*0810*/  F2I.TRUNC.NTZ R20, R20 ;  /* 0x0000001400147305 */ /* 0x000e62000020f100 */
[C---:B------:R-:W-:Y:S02]  /*0820*/  SEL R15, R18.reuse, R15, !P3 ;  /* 0x0000000f120f7207 */ /* 0x040fe40005800000 */
[C---:B------:R-:W-:Y:S02]  /*0830*/  @!P4 IADD3 R15, PT, PT, R18.reuse, 0x1, RZ ;  /* 0x00000001120fc810 */ /* 0x040fe40007ffe0ff */
[C---:B------:R-:W-:Y:S02]  /*0840*/  @!P1 IADD3 R15, PT, PT, R18.reuse, 0x2, RZ ;  /* 0x00000002120f9810 */ /* 0x040fe40007ffe0ff */
[----:B------:R-:W-:Y:S01]  /*0850*/  @!P2 IADD3 R15, PT, PT, R18, 0x3, RZ ;  /* 0x00000003120fa810 */ /* 0x000fe20007ffe0ff */
[----:B---3--:R-:W-:Y:S01]  /*0860*/  FADD R26, R9, -R26 ;  /* 0x8000001a091a7221 */ /* 0x008fe20000000000 */
[----:B----4-:R-:W-:-:S03]  /*0870*/  FADD R21, R10, -R21 ;  /* 0x800000150a157221 */ /* 0x010fc60000000000 */
[----:B------:R-:W-:Y:S01]  /*0880*/  FMUL R26, R26, R26 ;  /* 0x0000001a1a1a7220 */ /* 0x000fe20000400000 */
[----:B--2---:R-:W-:-:S03]  /*0890*/  FADD R19, R8, -R19 ;  /* 0x8000001308137221 */ /* 0x004fc60000000000 */
[----:B------:R-:W-:-:S04]  /*08a0*/  FFMA R26, R21, R21, R26 ;  /* 0x00000015151a7223 */ /* 0x000fc8000000001a */
[----:B------:R-:W-:Y:S01]  /*08b0*/  FFMA R26, R19, R19, R26 ;  /* 0x00000013131a7223 */ /* 0x000fe2000000001a */
[----:B------:R-:W-:-:S03]  /*08c0*/  VIMNMX R19, PT, PT, R13, R22, PT ;  /* 0x000000160d137248 */ /* 0x000fc60003fe0100 */
[----:B------:R-:W2:Y:S01]  /*08d0*/  F2I.TRUNC.NTZ R13, R26 ;  /* 0x0000001a000d7305 */ /* 0x000ea2000020f100 */
[----:B------:R-:W-:Y:S02]  /*08e0*/  VIMNMX R22, PT, PT, R19, R24, PT ;  /* 0x0000001813167248 */ /* 0x000fe40003fe0100 */
[----:B------:R-:W-:Y:S02]  /*08f0*/  ISETP.GE.AND P3, PT, R24, R19, PT ;  /* 0x000000131800720c */ /* 0x000fe40003f66270 */
[----:B0-----:R-:W-:-:S04]  /*0900*/  VIMNMX R19, PT, PT, R22, R25, PT ;  /* 0x0000001916137248 */ /* 0x001fc80003fe0100 */
[----:B-1----:R-:W-:Y:S02]  /*0910*/  ISETP.GE.AND P1, PT, R20, R19, PT ;  /* 0x000000131400720c */ /* 0x002fe40003f26270 */
[----:B------:R-:W-:Y:S02]  /*0920*/  VIMNMX R20, PT, PT, R19, R20, PT ;  /* 0x0000001413147248 */ /* 0x000fe40003fe0100 */
[----:B------:R-:W-:Y:S02]  /*0930*/  ISETP.GE.AND P4, PT, R25, R22, PT ;  /* 0x000000161900720c */ /* 0x000fe40003f86270 */
[----:B--2---:R-:W-:Y:S02]  /*0940*/  ISETP.GE.AND P2, PT, R13, R20, PT ;  /* 0x000000140d00720c */ /* 0x004fe40003f46270 */
[----:B------:R-:W-:-:S09]  /*0950*/  @!P3 IADD3 R15, PT, PT, R18, 0x4, RZ ;  /* 0x00000004120fb810 */ /* 0x000fd20007ffe0ff */
[C---:B------:R-:W-:Y:S02]  /*0960*/  @!P4 IADD3 R15, PT, PT, R18.reuse, 0x5, RZ ;  /* 0x00000005120fc810 */ /* 0x040fe40007ffe0ff */
[C---:B------:R-:W-:Y:S02]  /*0970*/  @!P1 IADD3 R15, PT, PT, R18.reuse, 0x6, RZ ;  /* 0x00000006120f9810 */ /* 0x040fe40007ffe0ff */
[C---:B------:R-:W-:Y:S02]  /*0980*/  @!P2 IADD3 R15, PT, PT, R18.reuse, 0x7, RZ ;  /* 0x00000007120fa810 */ /* 0x040fe40007ffe0ff */
[----:B------:R-:W-:-:S04]  /*0990*/  IADD3 R18, PT, PT, R18, 0x8, RZ ;  /* 0x0000000812127810 */ /* 0x000fc80007ffe0ff */
[----:B------:R-:W-:Y:S02]  /*09a0*/  ISETP.NE.AND P1, PT, R18, R12, PT ;  /* 0x0000000c1200720c */ /* 0x000fe40003f25270 */
[----:B------:R-:W-:Y:S02]  /*09b0*/  IADD3 R4, P2, PT, R4, 0x20, RZ ;  /* 0x0000002004047810 */ /* 0x000fe40007f5e0ff */
[----:B------:R-:W-:Y:S02]  /*09c0*/  IADD3 R2, P3, PT, R2, 0x20, RZ ;  /* 0x0000002002027810 */ /* 0x000fe40007f7e0ff */
[----:B------:R-:W-:Y:S02]  /*09d0*/  IADD3 R6, P4, PT, R6, 0x20, RZ ;  /* 0x0000002006067810 */ /* 0x000fe40007f9e0ff */
[----:B------:R-:W-:Y:S02]  /*09e0*/  IADD3.X R5, PT, PT, RZ, R5, RZ, P2, !PT ;  /* 0x00000005ff057210 */ /* 0x000fe400017fe4ff */
[----:B------:R-:W-:-:S02]  /*09f0*/  IADD3.X R3, PT, PT, RZ, R3, RZ, P3, !PT ;  /* 0x00000003ff037210 */ /* 0x000fc40001ffe4ff */
[----:B------:R-:W-:Y:S02]  /*0a00*/  IADD3.X R7, PT, PT, RZ, R7, RZ, P4, !PT ;  /* 0x00000007ff077210 */ /* 0x000fe400027fe4ff */
[----:B------:R-:W-:Y:S01]  /*0a10*/  VIMNMX R13, PT, PT, R20, R13, PT ;  /* 0x0000000d140d7248 */ /* 0x000fe20003fe0100 */
[----:B------:R-:W-:Y:S06]  /*0a20*/  @P1 BRA `(.L_x_1) ;  /* 0xfffffff8003c1947 */ /* 0x000fec000383ffff */
[----:B------:R-:W-:-:S07]  /*0a30*/  MOV R18, R12 ;  /* 0x0000000c00127202 */ /* 0x000fce0000000f00 */
.L_x_0:
[----:B------:R-:W-:-:S13]  /*0a40*/  ISETP.NE.AND P1, PT, R17, RZ, PT ;  /* 0x000000ff1100720c */ /* 0x000fda0003f25270 */
[----:B------:R-:W-:Y:S05]  /*0a50*/  @!P1 BRA `(.L_x_2) ;  /* 0x0000000400d49947 */ /* 0x000fea0003800000 */
[----:B------:R-:W-:Y:S01]  /*0a60*/  ISETP.NE.AND P5, PT, R16, RZ, PT ;  /* 0x000000ff1000720c */ /* 0x000fe20003fa5270 */
[----:B------:R-:W-:-:S12]  /*0a70*/  @!P0 BRA `(.L_x_3) ;  /* 0x0000000000ec8947 */ /* 0x000fd80003800000 */
[----:B------:R-:W0:Y:S08]  /*0a80*/  LDC.64 R4, c[0x0][0x388] ;  /* 0x0000e200ff047b82 */ /* 0x000e300000000a00 */
[----:B------:R-:W1:Y:S08]  /*0a90*/  LDC.64 R6, c[0x0][0x380] ;  /* 0x0000e000ff067b82 */ /* 0x000e700000000a00 */
[----:B------:R-:W2:Y:S01]  /*0aa0*/  LDC.64 R2, c[0x0][0x390] ;  /* 0x0000e400ff027b82 */ /* 0x000ea20000000a00 */
[----:B0-----:R-:W-:-:S05]  /*0ab0*/  IMAD.WIDE.U32 R4, R18, 0x4, R4 ;  /* 0x0000000412047825 */ /* 0x001fca00078e0004 */
[----:B------:R-:W3:Y:S01]  /*0ac0*/  LDG.E R20, desc[UR10][R4.64] ;  /* 0x0000000a04147981 */ /* 0x000ee2000c1e1900 */
[----:B-1----:R-:W-:-:S03]  /*0ad0*/  IMAD.WIDE.U32 R6, R18, 0x4, R6 ;  /* 0x0000000412067825 */ /* 0x002fc600078e0006 */
[----:B------:R-:W4:Y:S04]  /*0ae0*/  LDG.E R24, desc[UR10][R4.64+0x4] ;  /* 0x0000040a04187981 */ /* 0x000f28000c1e1900 */
[----:B------:R-:W4:Y:S01]  /*0af0*/  LDG.E R19, desc[UR10][R6.64] ;  /* 0x0000000a06137981 */ /* 0x000f22000c1e1900 */
[----:B--2---:R-:W-:-:S03]  /*0b00*/  IMAD.WIDE.U32 R2, R18, 0x4, R2 ;  /* 0x0000000412027825 */ /* 0x004fc600078e0002 */
[----:B------:R-:W2:Y:S04]  /*0b10*/  LDG.E R21, desc[UR10][R6.64+0x4] ;  /* 0x0000040a06157981 */ /* 0x000ea8000c1e1900 */
[----:B------:R-:W2:Y:S04]  /*0b20*/  LDG.E R23, desc[UR10][R2.64] ;  /* 0x0000000a02177981 */ /* 0x000ea8000c1e1900 */
[----:B------:R-:W2:Y:S04]  /*0b30*/  LDG.E R22, desc[UR10][R4.64+0x8] ;  /* 0x0000080a04167981 */ /* 0x000ea8000c1e1900 */
[----:B------:R-:W2:Y:S04]  /*0b40*/  LDG.E R25, desc[UR10][R2.64+0x4] ;  /* 0x0000040a02197981 */ /* 0x000ea8000c1e1900 */
[----:B------:R-:W2:Y:S04]  /*0b50*/  LDG.E R27, desc[UR10][R6.64+0x8] ;  /* 0x0000080a061b7981 */ /* 0x000ea8000c1e1900 */
[----:B------:R-:W2:Y:S04]  /*0b60*/  LDG.E R26, desc[UR10][R4.64+0xc] ;  /* 0x00000c0a041a7981 */ /* 0x000ea8000c1e1900 */
[----:B------:R-:W2:Y:S04]  /*0b70*/  LDG.E R29, desc[UR10][R2.64+0x8] ;  /* 0x0000080a021d7981 */ /* 0x000ea8000c1e1900 */
[----:B------:R-:W2:Y:S04]  /*0b80*/  LDG.E R28, desc[UR10][R6.64+0xc] ;  /* 0x00000c0a061c7981 */ /* 0x000ea8000c1e1900 */
[----:B------:R0:W2:Y:S01]  /*0b90*/  LDG.E R3, desc[UR10][R2.64+0xc] ;  /* 0x00000c0a02037981 */ /* 0x0000a2000c1e1900 */
[----:B---3-5:R-:W-:-:S04]  /*0ba0*/  FADD R20, R9, -R20 ;  /* 0x8000001409147221 */ /* 0x028fc80000000000 */
[----:B------:R-:W-:Y:S01]  /*0bb0*/  FMUL R20, R20, R20 ;  /* 0x0000001414147220 */ /* 0x000fe20000400000 */
[----:B----4-:R-:W-:Y:S01]  /*0bc0*/  FADD R24, R9, -R24 ;  /* 0x8000001809187221 */ /* 0x010fe20000000000 */
[----:B------:R-:W-:-:S03]  /*0bd0*/  FADD R19, R10, -R19 ;  /* 0x800000130a137221 */ /* 0x000fc60000000000 */
[----:B------:R-:W-:Y:S01]  /*0be0*/  FMUL R24, R24, R24 ;  /* 0x0000001818187220 */ /* 0x000fe20000400000 */
[----:B------:R-:W-:Y:S01]  /*0bf0*/  FFMA R20, R19, R19, R20 ;  /* 0x0000001313147223 */ /* 0x000fe20000000014 */
[----:B--2---:R-:W-:Y:S01]  /*0c00*/  FADD R21, R10, -R21 ;  /* 0x800000150a157221 */ /* 0x004fe20000000000 */
[----:B------:R-:W-:-:S03]  /*0c10*/  FADD R23, R8, -R23 ;  /* 0x8000001708177221 */ /* 0x000fc60000000000 */
[----:B------:R-:W-:Y:S01]  /*0c20*/  FFMA R24, R21, R21, R24 ;  /* 0x0000001515187223 */ /* 0x000fe20000000018 */
[----:B------:R-:W-:Y:S01]  /*0c30*/  FADD R22, R9, -R22 ;  /* 0x8000001609167221 */ /* 0x000fe20000000000 */
[----:B0-----:R-:W-:Y:S01]  /*0c40*/  FFMA R2, R23, R23, R20 ;  /* 0x0000001717027223 */ /* 0x001fe20000000014 */
[----:B------:R-:W-:Y:S02]  /*0c50*/  FADD R25, R8, -R25 ;  /* 0x8000001908197221 */ /* 0x000fe40000000000 */
[----:B------:R-:W-:Y:S01]  /*0c60*/  FMUL R22, R22, R22 ;  /* 0x0000001616167220 */ /* 0x000fe20000400000 */
[----:B------:R-:W-:Y:S01]  /*0c70*/  FADD R27, R10, -R27 ;  /* 0x8000001b0a1b7221 */ /* 0x000fe20000000000 */
[----:B------:R-:W-:Y:S01]  /*0c80*/  FFMA R24, R25, R25, R24 ;  /* 0x0000001919187223 */ /* 0x000fe20000000018 */
[----:B------:R-:W-:Y:S01]  /*0c90*/  FADD R26, R9, -R26 ;  /* 0x8000001a091a7221 */ /* 0x000fe20000000000 */
[----:B------:R-:W0:Y:S01]  /*0ca0*/  F2I.TRUNC.NTZ R2, R2 ;  /* 0x0000000200027305 */ /* 0x000e22000020f100 */
[----:B------:R-:W-:Y:S01]  /*0cb0*/  FFMA R22, R27, R27, R22 ;  /* 0x0000001b1b167223 */ /* 0x000fe20000000016 */
[----:B------:R-:W-:Y:S01]  /*0cc0*/  FADD R29, R8, -R29 ;  /* 0x8000001d081d7221 */ /* 0x000fe20000000000 */
[----:B------:R-:W-:Y:S01]  /*0cd0*/  FMUL R5, R26, R26 ;  /* 0x0000001a1a057220 */ /* 0x000fe20000400000 */
[----:B------:R-:W-:-:S04]  /*0ce0*/  FADD R28, R10, -R28 ;  /* 0x8000001c0a1c7221 */ /* 0x000fc80000000000 */
[----:B------:R-:W1:Y:S01]  /*0cf0*/  F2I.TRUNC.NTZ R24, R24 ;  /* 0x0000001800187305 */ /* 0x000e62000020f100 */
[----:B------:R-:W-:Y:S01]  /*0d00*/  FFMA R22, R29, R29, R22 ;  /* 0x0000001d1d167223 */ /* 0x000fe20000000016 */
[----:B------:R-:W-:Y:S01]  /*0d10*/  FFMA R28, R28, R28, R5 ;  /* 0x0000001c1c1c7223 */ /* 0x000fe20000000005 */
[----:B------:R-:W-:-:S05]  /*0d20*/  FADD R3, R8, -R3 ;  /* 0x8000000308037221 */ /* 0x000fca0000000000 */
[----:B------:R-:W2:Y:S01]  /*0d30*/  F2I.TRUNC.NTZ R5, R22 ;  /* 0x0000001600057305 */ /* 0x000ea2000020f100 */
[----:B------:R-:W-:Y:S01]  /*0d40*/  FFMA R28, R3, R3, R28 ;  /* 0x00000003031c7223 */ /* 0x000fe2000000001c */
[----:B0-----:R-:W-:-:S06]  /*0d50*/  VIMNMX R3, PT, PT, R13, R2, PT ;  /* 0x000000020d037248 */ /* 0x001fcc0003fe0100 */
[----:B------:R-:W0:Y:S01]  /*0d60*/  F2I.TRUNC.NTZ R7, R28 ;  /* 0x0000001c00077305 */ /* 0x000e22000020f100 */
[----:B-1----:R-:W-:Y:S02]  /*0d70*/  VIMNMX R4, PT, PT, R3, R24, PT ;  /* 0x0000001803047248 */ /* 0x002fe40003fe0100 */
[----:B------:R-:W-:Y:S02]  /*0d80*/  ISETP.GE.AND P2, PT, R24, R3, PT ;  /* 0x000000031800720c */ /* 0x000fe40003f46270 */
[----:B--2---:R-:W-:Y:S02]  /*0d90*/  ISETP.GE.AND P3, PT, R5, R4, PT ;  /* 0x000000040500720c */ /* 0x004fe40003f66270 */
[----:B------:R-:W-:-:S04]  /*0da0*/  VIMNMX R4, PT, PT, R4, R5, PT ;  /* 0x0000000504047248 */ /* 0x000fc80003fe0100 */
[----:B0-----:R-:W-:Y:S02]  /*0db0*/  ISETP.GE.AND P4, PT, R7, R4, PT ;  /* 0x000000040700720c */ /* 0x001fe40003f86270 */
[----:B------:R-:W-:-:S04]  /*0dc0*/  ISETP.GE.AND P1, PT, R2, R13, PT ;  /* 0x0000000d0200720c */ /* 0x000fc80003f26270 */
[C---:B------:R-:W-:Y:S02]  /*0dd0*/  SEL R15, R18.reuse, R15, !P1 ;  /* 0x0000000f120f7207 */ /* 0x040fe40004800000 */
[C---:B------:R-:W-:Y:S02]  /*0de0*/  @!P2 IADD3 R15, PT, PT, R18.reuse, 0x1, RZ ;  /* 0x00000001120fa810 */ /* 0x040fe40007ffe0ff */
[----:B------:R-:W-:Y:S02]  /*0df0*/  @!P3 IADD3 R15, PT, PT, R18, 0x2, RZ ;  /* 0x00000002120fb810 */ /* 0x000fe40007ffe0ff */
[----:B------:R-:W-:Y:S02]  /*0e00*/  VIMNMX R13, PT, PT, R4, R7, PT ;  /* 0x00000007040d7248 */ /* 0x000fe40003fe0100 */
[C---:B------:R-:W-:Y:S02]  /*0e10*/  @!P4 IADD3 R15, PT, PT, R18.reuse, 0x3, RZ ;  /* 0x00000003120fc810 */ /* 0x040fe40007ffe0ff */
[----:B------:R-:W-:-:S07]  /*0e20*/  IADD3 R18, PT, PT, R18, 0x4, RZ ;  /* 0x0000000412127810 */ /* 0x000fce0007ffe0ff */
.L_x_3:
[----:B------:R-:W-:Y:S05]  /*0e30*/  @!P5 BRA `(.L_x_2) ;  /* 0x0000000000dcd947 */ /* 0x000fea0003800000 */
[----:B------:R-:W-:Y:S02]  /*0e40*/  ISETP.NE.AND P1, PT, R16, 0x1, PT ;  /* 0x000000011000780c */ /* 0x000fe40003f25270 */
[----:B------:R-:W-:-:S11]  /*0e50*/  LOP3.LUT P2, RZ, R0, 0x1, RZ, 0xc0, !PT ;  /* 0x0000000100ff7812 */ /* 0x000fd6000784c0ff */
[----:B------:R-:W-:Y:S05]  /*0e60*/  @!P1 BRA `(.L_x_4) ;  /* 0x0000000000849947 */ /* 0x000fea0003800000 */
        /* <DEDUP_REMOVED lines=11> */
[----:B------:R-:W2:Y:S01]  /*0f20*/  LDG.E R25, desc[UR10][R2.64+0x4] ;  /* 0x0000040a02197981 */ /* 0x000ea2000c1e1900 */
        /* <DEDUP_REMOVED lines=9> */
[----:B------:R-:W-:Y:S01]  /*0fc0*/  FFMA R0, R21, R21, R0 ;  /* 0x0000001515007223 */ /* 0x000fe20000000000 */
[----:B------:R-:W-:-:S04]  /*0fd0*/  FADD R25, R8, -R25 ;  /* 0x8000001908197221 */ /* 0x000fc80000000000 */
[----:B------:R-:W-:Y:S01]  /*0fe0*/  FFMA R20, R25, R25, R20 ;  /* 0x0000001919147223 */ /* 0x000fe20000000014 */
[----:B------:R-:W0:Y:S08]  /*0ff0*/  F2I.TRUNC.NTZ R0, R0 ;  /* 0x0000000000007305 */ /* 0x000e30000020f100 */
[----:B------:R-:W1:Y:S01]  /*1000*/  F2I.TRUNC.NTZ R3, R20 ;  /* 0x0000001400037305 */ /* 0x000e62000020f100 */
[----:B0-----:R-:W-:-:S04]  /*1010*/  VIMNMX R2, PT, PT, R13, R0, PT ;  /* 0x000000000d027248 */ /* 0x001fc80003fe0100 */
[----:B-1----:R-:W-:Y:S02]  /*1020*/  ISETP.GE.AND P3, PT, R3, R2, PT ;  /* 0x000000020300720c */ /* 0x002fe40003f66270 */
[----:B------:R-:W-:Y:S02]  /*1030*/  ISETP.GE.AND P1, PT, R0, R13, PT ;  /* 0x0000000d0000720c */ /* 0x000fe40003f26270 */
[----:B------:R-:W-:Y:S02]  /*1040*/  VIMNMX R13, PT, PT, R2, R3, PT ;  /* 0x00000003020d7248 */ /* 0x000fe40003fe0100 */
[----:B------:R-:W-:-:S07]  /*1050*/  SEL R15, R18, R15, !P1 ;  /* 0x0000000f120f7207 */ /* 0x000fce0004800000 */
[C---:B------:R-:W-:Y:S02]  /*1060*/  @!P3 IADD3 R15, PT, PT, R18.reuse, 0x1, RZ ;  /* 0x00000001120fb810 */ /* 0x040fe40007ffe0ff */
[----:B------:R-:W-:-:S07]  /*1070*/  IADD3 R18, PT, PT, R18, 0x2, RZ ;  /* 0x0000000212127810 */ /* 0x000fce0007ffe0ff */
.L_x_4:
[----:B------:R-:W-:Y:S05]  /*1080*/  @!P2 BRA `(.L_x_2) ;  /* 0x000000000048a947 */ /* 0x000fea0003800000 */
[----:B------:R-:W0:Y:S08]  /*1090*/  LDC.64 R4, c[0x0][0x388] ;  /* 0x0000e200ff047b82 */ /* 0x000e300000000a00 */
[----:B------:R-:W1:Y:S08]  /*10a0*/  LDC.64 R6, c[0x0][0x380] ;  /* 0x0000e000ff067b82 */ /* 0x000e700000000a00 */
[----:B------:R-:W2:Y:S01]  /*10b0*/  LDC.64 R2, c[0x0][0x390] ;  /* 0x0000e400ff027b82 */ /* 0x000ea20000000a00 */
[----:B0-----:R-:W-:-:S06]  /*10c0*/  IMAD.WIDE.U32 R4, R18, 0x4, R4 ;  /* 0x0000000412047825 */ /* 0x001fcc00078e0004 */
[----:B------:R-:W3:Y:S01]  /*10d0*/  LDG.E R4, desc[UR10][R4.64] ;  /* 0x0000000a04047981 */ /* 0x000ee2000c1e1900 */
[----:B-1----:R-:W-:-:S06]  /*10e0*/  IMAD.WIDE.U32 R6, R18, 0x4, R6 ;  /* 0x0000000412067825 */ /* 0x002fcc00078e0006 */
[----:B------:R-:W4:Y:S01]  /*10f0*/  LDG.E R7, desc[UR10][R6.64] ;  /* 0x0000000a06077981 */ /* 0x000f22000c1e1900 */
[----:B--2---:R-:W-:-:S06]  /*1100*/  IMAD.WIDE.U32 R2, R18, 0x4, R2 ;  /* 0x0000000412027825 */ /* 0x004fcc00078e0002 */
[----:B------:R-:W2:Y:S01]  /*1110*/  LDG.E R3, desc[UR10][R2.64] ;  /* 0x0000000a02037981 */ /* 0x000ea2000c1e1900 */
[----:B---3-5:R-:W-:-:S04]  /*1120*/  FADD R9, R9, -R4 ;  /* 0x8000000409097221 */ /* 0x028fc80000000000 */
[----:B------:R-:W-:Y:S01]  /*1130*/  FMUL R9, R9, R9 ;  /* 0x0000000909097220 */ /* 0x000fe20000400000 */
[----:B----4-:R-:W-:-:S04]  /*1140*/  FADD R10, R10, -R7 ;  /* 0x800000070a0a7221 */ /* 0x010fc80000000000 */
[----:B------:R-:W-:Y:S01]  /*1150*/  FFMA R9, R10, R10, R9 ;  /* 0x0000000a0a097223 */ /* 0x000fe20000000009 */
[----:B--2---:R-:W-:-:S04]  /*1160*/  FADD R8, R8, -R3 ;  /* 0x8000000308087221 */ /* 0x004fc80000000000 */
[----:B------:R-:W-:-:S04]  /*1170*/  FFMA R9, R8, R8, R9 ;  /* 0x0000000808097223 */ /* 0x000fc80000000009 */
[----:B------:R-:W0:Y:S02]  /*1180*/  F2I.TRUNC.NTZ R0, R9 ;  /* 0x0000000900007305 */ /* 0x000e24000020f100 */
[----:B0-----:R-:W-:-:S04]  /*1190*/  ISETP.GE.AND P1, PT, R0, R13, PT ;  /* 0x0000000d0000720c */ /* 0x001fc80003f26270 */
[----:B------:R-:W-:-:S09]  /*11a0*/  SEL R15, R18, R15, !P1 ;  /* 0x0000000f120f7207 */ /* 0x000fd20004800000 */
.L_x_2:
[----:B------:R-:W0:Y:S01]  /*11b0*/  LDC.64 R2, c[0x0][0x3b0] ;  /* 0x0000ec00ff027b82 */ /* 0x000e220000000a00 */
[----:B------:R-:W1:Y:S01]  /*11c0*/  LDCU UR4, c[0x0][0x3b8] ;  /* 0x00007700ff0477ac */ /* 0x000e620008000800 */
[----:B0-----:R-:W-:Y:S01]  /*11d0*/  IMAD.WIDE R2, R14, 0x4, R2 ;  /* 0x000000040e027825 */ /* 0x001fe200078e0202 */
[----:B------:R-:W-:-:S04]  /*11e0*/  IADD3 R14, PT, PT, R11, R14, RZ ;  /* 0x0000000e0b0e7210 */ /* 0x000fc80007ffe0ff */
[----:B------:R0:W-:Y:S01]  /*11f0*/  STG.E desc[UR10][R2.64], R15 ;  /* 0x0000000f02007986 */ /* 0x0001e2000c10190a */
[----:B-1----:R-:W-:-:S13]  /*1200*/  ISETP.GE.AND P1, PT, R14, UR4, PT ;  /* 0x000000040e007c0c */ /* 0x002fda000bf26270 */
[----:B0-----:R-:W-:Y:S05]  /*1210*/  @!P1 BRA `(.L_x_5) ;  /* 0xffffffec00d09947 */ /* 0x001fea000383ffff */
[----:B------:R-:W-:Y:S05]  /*1220*/  EXIT ;  /* 0x000000000000794d */ /* 0x000fea0003800000 */
.L_x_6:
[----:B------:R-:W-:-:S00]  /*1230*/  BRA `(.L_x_6) ;  /* 0xfffffffc00fc7947 */ /* 0x000fc0000383ffff */
[----:B------:R-:W-:-:S00]  /*1240*/  NOP ;  /* 0x0000000000007918 */ /* 0x000fc00000000000 */
        /* <DEDUP_REMOVED lines=11> */
.L_x_7:


//--------------------- .nv.shared.reserved.0     --------------------------
	.section	.nv.shared.reserved.0,"aw",@nobits
	.weak		__nv_reservedSMEM_offset_0_alias
	.size		__nv_reservedSMEM_offset_0_alias, 0, 64
	.other		__nv_reservedSMEM_offset_0_alias,@"STO_CUDA_RESERVED_SHARED STV_DEFAULT"
__nv_reservedSMEM_offset_0_alias:
	.zero		0
	.zero		64


//--------------------- .nv.constant0._Z13clusterAssignPfS_S_S_S_S_Piii --------------------------
	.section	.nv.constant0._Z13clusterAssignPfS_S_S_S_S_Piii,"a",@progbits
	.sectionflags	@""
	.align	4
.nv.constant0._Z13clusterAssignPfS_S_S_S_S_Piii:
	.zero		960


//--------------------- SYMBOLS --------------------------

	.type		.nv.reservedSmem.offset0,@object
	.size		.nv.reservedSmem.offset0,0x4
